//
// Generated by NVIDIA NVVM Compiler
//
// Compiler Build ID: CL-36424714
// Cuda compilation tools, release 13.0, V13.0.88
// Based on NVVM 20.0.0
//

.version 9.0
.target sm_100
.address_size 64

	// .globl	_Z9cudaHellov
.extern .func  (.param .b32 func_retval0) vprintf
(
	.param .b64 vprintf_param_0,
	.param .b64 vprintf_param_1
)
;
.global .align 1 .b8 $str[39] = {72, 101, 108, 108, 111, 32, 87, 111, 114, 108, 100, 32, 102, 114, 111, 109, 32, 98, 108, 111, 99, 107, 32, 37, 100, 44, 32, 116, 104, 114, 101, 97, 100, 32, 37, 100, 33, 10};

.visible .entry _Z9cudaHellov()
{
	.local .align 8 .b8 	__local_depot0[8];
	.reg .b64 	%SP;
	.reg .b64 	%SPL;
	.reg .b32 	%r<5>;
	.reg .b64 	%rd<5>;

	mov.u64 	%SPL, __local_depot0;
	cvta.local.u64 	%SP, %SPL;
	add.u64 	%rd1, %SP, 0;
	add.u64 	%rd2, %SPL, 0;
	mov.u32 	%r1, %ctaid.x;
	mov.u32 	%r2, %tid.x;
	st.local.v2.u32 	[%rd2], {%r1, %r2};
	mov.u64 	%rd3, $str;
	cvta.global.u64 	%rd4, %rd3;
	{ // callseq 0, 0
	.param .b64 param0;
	st.param.b64 	[param0], %rd4;
	.param .b64 param1;
	st.param.b64 	[param1], %rd1;
	.param .b32 retval0;
	call.uni (retval0), 
	vprintf, 
	(
	param0, 
	param1
	);
	ld.param.b32 	%r3, [retval0];
	} // callseq 0
	ret;

}


// ===== COMPILED SASS (sm_100) =====

	.target	sm_100

	.elftype	@"ET_EXEC"


//--------------------- .note.nv.tkinfo           --------------------------
	.section	.note.nv.tkinfo,"",@"SHT_NOTE"
	.sectionflags	@"SHF_NOTE_NV_TKINFO"
	.tkinfo
        /*0018*/ 	.word	0x00000002
        /*0030*/ 	.string	""
        /*0030*/ 	.string	"ptxas"
        /*0030*/ 	.string	"Cuda compilation tools, release 13.0, V13.0.88"
        /*0030*/ 	.string	"Build cuda_13.0.r13.0/compiler.36424714_0"
        /*0030*/ 	.string	"-arch sm_100 -m 64 "



//--------------------- .note.nv.cuinfo           --------------------------
	.section	.note.nv.cuinfo,"",@"SHT_NOTE"
	.sectionflags	@"SHF_NOTE_NV_CUINFO"
        /*0018*/ 	.short	0x0002
        /*001a*/ 	.short	0x0064
        /*001c*/ 	.short	0x0082
	.zero		2


//--------------------- .nv.info                  --------------------------
	.section	.nv.info,"",@"SHT_CUDA_INFO"
	.align	4


	//----- nvinfo : EIATTR_REGCOUNT
	.align		4
        /*0000*/ 	.byte	0x04, 0x2f
        /*0002*/ 	.short	(.L_2 - .L_1)
	.align		4
.L_1:
        /*0004*/ 	.word	index@(_Z9cudaHellov)
        /*0008*/ 	.word	0x00000018


	//----- nvinfo : EIATTR_FRAME_SIZE
	.align		4
.L_2:
        /*000c*/ 	.byte	0x04, 0x11
        /*000e*/ 	.short	(.L_4 - .L_3)
	.align		4
.L_3:
        /*0010*/ 	.word	index@(_Z9cudaHellov)
        /*0014*/ 	.word	0x00000008


	//----- nvinfo : EIATTR_MIN_STACK_SIZE
	.align		4
.L_4:
        /*0018*/ 	.byte	0x04, 0x12
        /*001a*/ 	.short	(.L_6 - .L_5)
	.align		4
.L_5:
        /*001c*/ 	.word	index@(_Z9cudaHellov)
        /*0020*/ 	.word	0x00000008
.L_6:


//--------------------- .nv.compat                --------------------------
	.section	.nv.compat,"",@"SHT_CUDA_COMPAT_INFO"
	.align	4
        /*0000*/ 	.byte	0x02, 0x09, 0x00, 0x00, 0x02, 0x02, 0x01, 0x00, 0x02, 0x05, 0x05, 0x00, 0x03, 0x07, 0x01, 0x01
        /*0010*/ 	.byte	0x02, 0x03, 0x00, 0x00, 0x02, 0x06, 0x01, 0x00, 0x04, 0x0b, 0x08, 0x00, 0x09, 0x00, 0x00, 0x00
        /*0020*/ 	.byte	0x00, 0x00, 0x00, 0x00


//--------------------- .nv.info._Z9cudaHellov    --------------------------
	.section	.nv.info._Z9cudaHellov,"",@"SHT_CUDA_INFO"
	.sectionflags	@""
	.align	4


	//----- nvinfo : EIATTR_CUDA_API_VERSION
	.align		4
        /*0000*/ 	.byte	0x04, 0x37
        /*0002*/ 	.short	(.L_8 - .L_7)
.L_7:
        /*0004*/ 	.word	0x00000082


	//----- nvinfo : EIATTR_SPARSE_MMA_MASK
	.align		4
.L_8:
        /*0008*/ 	.byte	0x03, 0x50
        /*000a*/ 	.short	0x0000


	//----- nvinfo : EIATTR_MAXREG_COUNT
	.align		4
        /*000c*/ 	.byte	0x03, 0x1b
        /*000e*/ 	.short	0x00ff


	//----- nvinfo : EIATTR_EXTERNS
	.align		4
        /*0010*/ 	.byte	0x04, 0x0f
        /*0012*/ 	.short	(.L_10 - .L_9)


	//   ....[0]....
	.align		4
.L_9:
        /*0014*/ 	.word	index@(vprintf)


	//----- nvinfo : EIATTR_MERCURY_ISA_VERSION
	.align		4
.L_10:
        /*0018*/ 	.byte	0x03, 0x5f
        /*001a*/ 	.short	0x0101


	//----- nvinfo : EIATTR_VRC_CTA_INIT_COUNT
	.align		4
        /*001c*/ 	.byte	0x02, 0x4a
	.zero		1
	.zero		1


	//----- nvinfo : EIATTR_SYSCALL_OFFSETS
	.align		4
        /*0020*/ 	.byte	0x04, 0x46
        /*0022*/ 	.short	(.L_12 - .L_11)


	//   ....[0]....
.L_11:
        /*0024*/ 	.word	0x000000f0


	//----- nvinfo : EIATTR_EXIT_INSTR_OFFSETS
	.align		4
.L_12:
        /*0028*/ 	.byte	0x04, 0x1c
        /*002a*/ 	.short	(.L_14 - .L_13)


	//   ....[0]....
.L_13:
        /*002c*/ 	.word	0x00000100


	//----- nvinfo : EIATTR_SW_WAR
	.align		4
.L_14:
        /*0030*/ 	.byte	0x04, 0x36
        /*0032*/ 	.short	(.L_16 - .L_15)
.L_15:
        /*0034*/ 	.word	0x00000008
.L_16:


//--------------------- .nv.callgraph             --------------------------
	.section	.nv.callgraph,"",@"SHT_CUDA_CALLGRAPH"
	.align	4
	.sectionentsize	8
	.align		4
        /*0000*/ 	.word	0x00000000
	.align		4
        /*0004*/ 	.word	0xffffffff
	.align		4
        /*0008*/ 	.word	index@(_Z9cudaHellov)
	.align		4
        /*000c*/ 	.word	index@(vprintf)
	.align		4
        /*0010*/ 	.word	0x00000000
	.align		4
        /*0014*/ 	.word	0xfffffffe
	.align		4
        /*0018*/ 	.word	0x00000000
	.align		4
        /*001c*/ 	.word	0xfffffffd
	.align		4
        /*0020*/ 	.word	0x00000000
	.align		4
        /*0024*/ 	.word	0xfffffffc


//--------------------- .nv.constant4             --------------------------
	.section	.nv.constant4,"a",@progbits
	.align	8
	.align		8
.nv.constant4:
        /*0000*/ 	.dword	vprintf
	.align		8
        /*0008*/ 	.dword	$str


//--------------------- .text._Z9cudaHellov       --------------------------
	.section	.text._Z9cudaHellov,"ax",@progbits
	.align	128
        .global         _Z9cudaHellov
        .type           _Z9cudaHellov,@function
        .size           _Z9cudaHellov,(.L_x_2 - _Z9cudaHellov)
        .other          _Z9cudaHellov,@"STO_CUDA_ENTRY STV_DEFAULT"
_Z9cudaHellov:
.text._Z9cudaHellov:
[----:B------:R-:W0:Y:S01]  /*0000*/  LDC R1, c[0x0][0x37c] ;  /* 0x0000df00ff017b82 */ /* 0x000e220000000800 */
[----:B------:R-:W1:Y:S01]  /*0010*/  S2R R8, SR_CTAID.X ;  /* 0x0000000000087919 */ /* 0x000e620000002500 */
[----:B0-----:R-:W-:Y:S01]  /*0020*/  VIADD R1, R1, 0xfffffff8 ;  /* 0xfffffff801017836 */ /* 0x001fe20000000000 */
[----:B------:R-:W-:Y:S01]  /*0030*/  MOV R0, 0x0 ;  /* 0x0000000000007802 */ /* 0x000fe20000000f00 */
[----:B------:R-:W0:Y:S01]  /*0040*/  LDCU UR4, c[0x0][0x2f8] ;  /* 0x00005f00ff0477ac */ /* 0x000e220008000800 */
[----:B------:R-:W1:Y:S03]  /*0050*/  S2R R9, SR_TID.X ;  /* 0x0000000000097919 */ /* 0x000e660000002100 */
[----:B------:R2:W3:Y:S01]  /*0060*/  LDC.64 R2, c[0x4][R0] ;  /* 0x0100000000027b82 */ /* 0x0004e20000000a00 */
[----:B------:R-:W4:Y:S01]  /*0070*/  LDCU.64 UR6, c[0x4][0x8] ;  /* 0x01000100ff0677ac */ /* 0x000f220008000a00 */
[----:B------:R-:W5:Y:S01]  /*0080*/  LDCU UR5, c[0x0][0x2fc] ;  /* 0x00005f80ff0577ac */ /* 0x000f620008000800 */
[----:B0-----:R-:W-:Y:S01]  /*0090*/  IADD3 R6, P0, PT, R1, UR4, RZ ;  /* 0x0000000401067c10 */ /* 0x001fe2000ff1e0ff */
[----:B----4-:R-:W-:Y:S01]  /*00a0*/  IMAD.U32 R4, RZ, RZ, UR6 ;  /* 0x00000006ff047e24 */ /* 0x010fe2000f8e00ff */
[----:B------:R-:W-:-:S03]  /*00b0*/  MOV R5, UR7 ;  /* 0x0000000700057c02 */ /* 0x000fc60008000f00 */
[----:B-----5:R-:W-:Y:S01]  /*00c0*/  IMAD.X R7, RZ, RZ, UR5, P0 ;  /* 0x00000005ff077e24 */ /* 0x020fe200080e06ff */
[----:B-1----:R2:W-:Y:S07]  /*00d0*/  STL.64 [R1], R8 ;  /* 0x0000000801007387 */ /* 0x0025ee0000100a00 */
[----:B------:R-:W-:-:S07]  /*00e0*/  LEPC R20, `(.L_x_0) ;  /* 0x000000001014794e */ /* 0x000fce0000000000 */
[----:B--23--:R-:W-:Y:S05]  /*00f0*/  CALL.ABS.NOINC R2 ;  /* 0x0000000002007343 */ /* 0x00cfea0003c00000 */
.L_x_0:
[----:B------:R-:W-:Y:S05]  /*0100*/  EXIT ;  /* 0x000000000000794d */ /* 0x000fea0003800000 */
.L_x_1:
[----:B------:R-:W-:-:S00]  /*0110*/  BRA `(.L_x_1) ;  /* 0xfffffffc00fc7947 */ /* 0x000fc0000383ffff */
[----:B------:R-:W-:-:S00]  /*0120*/  NOP ;  /* 0x0000000000007918 */ /* 0x000fc00000000000 */
        /* <DEDUP_REMOVED lines=13> */
.L_x_2:


//--------------------- .nv.global.init           --------------------------
	.section	.nv.global.init,"aw",@progbits
.nv.global.init:
	.type		$str,@object
	.size		$str,(.L_0 - $str)
$str:
        /*0000*/ 	.byte	0x48, 0x65, 0x6c, 0x6c, 0x6f, 0x20, 0x57, 0x6f, 0x72, 0x6c, 0x64, 0x20, 0x66, 0x72, 0x6f, 0x6d
        /*0010*/ 	.byte	0x20, 0x62, 0x6c, 0x6f, 0x63, 0x6b, 0x20, 0x25, 0x64, 0x2c, 0x20, 0x74, 0x68, 0x72, 0x65, 0x61
        /*0020*/ 	.byte	0x64, 0x20, 0x25, 0x64, 0x21, 0x0a, 0x00
.L_0:


//--------------------- .nv.shared.reserved.0     --------------------------
	.section	.nv.shared.reserved.0,"aw",@nobits
	.weak		__nv_reservedSMEM_offset_0_alias
	.size		__nv_reservedSMEM_offset_0_alias, 0, 64
	.other		__nv_reservedSMEM_offset_0_alias,@"STO_CUDA_RESERVED_SHARED STV_DEFAULT"
__nv_reservedSMEM_offset_0_alias:
	.zero		0
	.zero		64


//--------------------- .nv.constant0._Z9cudaHellov --------------------------
	.section	.nv.constant0._Z9cudaHellov,"a",@progbits
	.sectionflags	@""
	.align	4
.nv.constant0._Z9cudaHellov:
	.zero		896


//--------------------- SYMBOLS --------------------------

	.type		.nv.reservedSmem.offset0,@object
	.size		.nv.reservedSmem.offset0,0x4
	.type		vprintf,@function
